//
// Generated by NVIDIA NVVM Compiler
//
// Compiler Build ID: CL-36424714
// Cuda compilation tools, release 13.0, V13.0.88
// Based on NVVM 20.0.0
//

.version 9.0
.target sm_100
.address_size 64

	// .globl	_Z10multMatrixPKfS0_Pf

.visible .entry _Z10multMatrixPKfS0_Pf(
	.param .u64 .ptr .align 1 _Z10multMatrixPKfS0_Pf_param_0,
	.param .u64 .ptr .align 1 _Z10multMatrixPKfS0_Pf_param_1,
	.param .u64 .ptr .align 1 _Z10multMatrixPKfS0_Pf_param_2
)
{
	.reg .pred 	%p<2>;
	.reg .b32 	%r<18>;
	.reg .b32 	%f<52>;
	.reg .b64 	%rd<21>;

	ld.param.u64 	%rd6, [_Z10multMatrixPKfS0_Pf_param_0];
	ld.param.u64 	%rd7, [_Z10multMatrixPKfS0_Pf_param_1];
	ld.param.u64 	%rd5, [_Z10multMatrixPKfS0_Pf_param_2];
	cvta.to.global.u64 	%rd8, %rd7;
	cvta.to.global.u64 	%rd9, %rd6;
	mov.u32 	%r8, %ntid.x;
	mov.u32 	%r9, %ctaid.x;
	mov.u32 	%r10, %tid.x;
	mad.lo.s32 	%r11, %r8, %r9, %r10;
	mov.u32 	%r12, %ntid.y;
	mov.u32 	%r13, %ctaid.y;
	mov.u32 	%r14, %tid.y;
	mad.lo.s32 	%r1, %r12, %r13, %r14;
	shl.b32 	%r2, %r11, 10;
	add.s64 	%rd1, %rd9, 32;
	mul.wide.u32 	%rd10, %r12, %r13;
	cvt.u64.u32 	%rd11, %r14;
	add.s64 	%rd12, %rd10, %rd11;
	shl.b64 	%rd13, %rd12, 2;
	add.s64 	%rd14, %rd13, %rd8;
	add.s64 	%rd20, %rd14, 32768;
	mov.b32 	%r17, 0;
	mov.f32 	%f51, 0f00000000;
	mov.u32 	%r16, %r2;
$L__BB0_1:
	mul.wide.s32 	%rd15, %r16, 4;
	add.s64 	%rd16, %rd1, %rd15;
	ld.global.f32 	%f4, [%rd16+-32];
	ld.global.f32 	%f5, [%rd20+-32768];
	fma.rn.f32 	%f6, %f4, %f5, %f51;
	ld.global.f32 	%f7, [%rd16+-28];
	ld.global.f32 	%f8, [%rd20+-28672];
	fma.rn.f32 	%f9, %f7, %f8, %f6;
	ld.global.f32 	%f10, [%rd16+-24];
	ld.global.f32 	%f11, [%rd20+-24576];
	fma.rn.f32 	%f12, %f10, %f11, %f9;
	ld.global.f32 	%f13, [%rd16+-20];
	ld.global.f32 	%f14, [%rd20+-20480];
	fma.rn.f32 	%f15, %f13, %f14, %f12;
	ld.global.f32 	%f16, [%rd16+-16];
	ld.global.f32 	%f17, [%rd20+-16384];
	fma.rn.f32 	%f18, %f16, %f17, %f15;
	ld.global.f32 	%f19, [%rd16+-12];
	ld.global.f32 	%f20, [%rd20+-12288];
	fma.rn.f32 	%f21, %f19, %f20, %f18;
	ld.global.f32 	%f22, [%rd16+-8];
	ld.global.f32 	%f23, [%rd20+-8192];
	fma.rn.f32 	%f24, %f22, %f23, %f21;
	ld.global.f32 	%f25, [%rd16+-4];
	ld.global.f32 	%f26, [%rd20+-4096];
	fma.rn.f32 	%f27, %f25, %f26, %f24;
	ld.global.f32 	%f28, [%rd16];
	ld.global.f32 	%f29, [%rd20];
	fma.rn.f32 	%f30, %f28, %f29, %f27;
	ld.global.f32 	%f31, [%rd16+4];
	ld.global.f32 	%f32, [%rd20+4096];
	fma.rn.f32 	%f33, %f31, %f32, %f30;
	ld.global.f32 	%f34, [%rd16+8];
	ld.global.f32 	%f35, [%rd20+8192];
	fma.rn.f32 	%f36, %f34, %f35, %f33;
	ld.global.f32 	%f37, [%rd16+12];
	ld.global.f32 	%f38, [%rd20+12288];
	fma.rn.f32 	%f39, %f37, %f38, %f36;
	ld.global.f32 	%f40, [%rd16+16];
	ld.global.f32 	%f41, [%rd20+16384];
	fma.rn.f32 	%f42, %f40, %f41, %f39;
	ld.global.f32 	%f43, [%rd16+20];
	ld.global.f32 	%f44, [%rd20+20480];
	fma.rn.f32 	%f45, %f43, %f44, %f42;
	ld.global.f32 	%f46, [%rd16+24];
	ld.global.f32 	%f47, [%rd20+24576];
	fma.rn.f32 	%f48, %f46, %f47, %f45;
	ld.global.f32 	%f49, [%rd16+28];
	ld.global.f32 	%f50, [%rd20+28672];
	fma.rn.f32 	%f51, %f49, %f50, %f48;
	add.s32 	%r17, %r17, 16;
	add.s32 	%r16, %r16, 16;
	add.s64 	%rd20, %rd20, 65536;
	setp.ne.s32 	%p1, %r17, 1024;
	@%p1 bra 	$L__BB0_1;
	cvta.to.global.u64 	%rd17, %rd5;
	add.s32 	%r15, %r2, %r1;
	mul.wide.s32 	%rd18, %r15, 4;
	add.s64 	%rd19, %rd17, %rd18;
	st.global.f32 	[%rd19], %f51;
	ret;

}


// ===== COMPILED SASS (sm_100) =====

	.target	sm_100

	.elftype	@"ET_EXEC"


//--------------------- .note.nv.tkinfo           --------------------------
	.section	.note.nv.tkinfo,"",@"SHT_NOTE"
	.sectionflags	@"SHF_NOTE_NV_TKINFO"
	.tkinfo
        /*0018*/ 	.word	0x00000002
        /*0030*/ 	.string	""
        /*0030*/ 	.string	"ptxas"
        /*0030*/ 	.string	"Cuda compilation tools, release 13.0, V13.0.88"
        /*0030*/ 	.string	"Build cuda_13.0.r13.0/compiler.36424714_0"
        /*0030*/ 	.string	"-arch sm_100 -m 64 "



//--------------------- .note.nv.cuinfo           --------------------------
	.section	.note.nv.cuinfo,"",@"SHT_NOTE"
	.sectionflags	@"SHF_NOTE_NV_CUINFO"
        /*0018*/ 	.short	0x0002
        /*001a*/ 	.short	0x0064
        /*001c*/ 	.short	0x0082
	.zero		2


//--------------------- .nv.info                  --------------------------
	.section	.nv.info,"",@"SHT_CUDA_INFO"
	.align	4


	//----- nvinfo : EIATTR_REGCOUNT
	.align		4
        /*0000*/ 	.byte	0x04, 0x2f
        /*0002*/ 	.short	(.L_1 - .L_0)
	.align		4
.L_0:
        /*0004*/ 	.word	index@(_Z10multMatrixPKfS0_Pf)
        /*0008*/ 	.word	0x00000020


	//----- nvinfo : EIATTR_FRAME_SIZE
	.align		4
.L_1:
        /*000c*/ 	.byte	0x04, 0x11
        /*000e*/ 	.short	(.L_3 - .L_2)
	.align		4
.L_2:
        /*0010*/ 	.word	index@(_Z10multMatrixPKfS0_Pf)
        /*0014*/ 	.word	0x00000000


	//----- nvinfo : EIATTR_MIN_STACK_SIZE
	.align		4
.L_3:
        /*0018*/ 	.byte	0x04, 0x12
        /*001a*/ 	.short	(.L_5 - .L_4)
	.align		4
.L_4:
        /*001c*/ 	.word	index@(_Z10multMatrixPKfS0_Pf)
        /*0020*/ 	.word	0x00000000
.L_5:


//--------------------- .nv.compat                --------------------------
	.section	.nv.compat,"",@"SHT_CUDA_COMPAT_INFO"
	.align	4
        /*0000*/ 	.byte	0x02, 0x09, 0x00, 0x00, 0x02, 0x02, 0x01, 0x00, 0x02, 0x05, 0x05, 0x00, 0x03, 0x07, 0x01, 0x01
        /*0010*/ 	.byte	0x02, 0x03, 0x00, 0x00, 0x02, 0x06, 0x01, 0x00, 0x04, 0x0b, 0x08, 0x00, 0x09, 0x00, 0x00, 0x00
        /*0020*/ 	.byte	0x00, 0x00, 0x00, 0x00


//--------------------- .nv.info._Z10multMatrixPKfS0_Pf --------------------------
	.section	.nv.info._Z10multMatrixPKfS0_Pf,"",@"SHT_CUDA_INFO"
	.sectionflags	@""
	.align	4


	//----- nvinfo : EIATTR_CUDA_API_VERSION
	.align		4
        /*0000*/ 	.byte	0x04, 0x37
        /*0002*/ 	.short	(.L_7 - .L_6)
.L_6:
        /*0004*/ 	.word	0x00000082


	//----- nvinfo : EIATTR_KPARAM_INFO
	.align		4
.L_7:
        /*0008*/ 	.byte	0x04, 0x17
        /*000a*/ 	.short	(.L_9 - .L_8)
.L_8:
        /*000c*/ 	.word	0x00000000
        /*0010*/ 	.short	0x0002
        /*0012*/ 	.short	0x0010
        /*0014*/ 	.byte	0x00, 0xf5, 0x21, 0x00


	//----- nvinfo : EIATTR_KPARAM_INFO
	.align		4
.L_9:
        /*0018*/ 	.byte	0x04, 0x17
        /*001a*/ 	.short	(.L_11 - .L_10)
.L_10:
        /*001c*/ 	.word	0x00000000
        /*0020*/ 	.short	0x0001
        /*0022*/ 	.short	0x0008
        /*0024*/ 	.byte	0x00, 0xf5, 0x21, 0x00


	//----- nvinfo : EIATTR_KPARAM_INFO
	.align		4
.L_11:
        /*0028*/ 	.byte	0x04, 0x17
        /*002a*/ 	.short	(.L_13 - .L_12)
.L_12:
        /*002c*/ 	.word	0x00000000
        /*0030*/ 	.short	0x0000
        /*0032*/ 	.short	0x0000
        /*0034*/ 	.byte	0x00, 0xf5, 0x21, 0x00


	//----- nvinfo : EIATTR_SPARSE_MMA_MASK
	.align		4
.L_13:
        /*0038*/ 	.byte	0x03, 0x50
        /*003a*/ 	.short	0x0000


	//----- nvinfo : EIATTR_MAXREG_COUNT
	.align		4
        /*003c*/ 	.byte	0x03, 0x1b
        /*003e*/ 	.short	0x00ff


	//----- nvinfo : EIATTR_MERCURY_ISA_VERSION
	.align		4
        /*0040*/ 	.byte	0x03, 0x5f
        /*0042*/ 	.short	0x0101


	//----- nvinfo : EIATTR_VRC_CTA_INIT_COUNT
	.align		4
        /*0044*/ 	.byte	0x02, 0x4a
	.zero		1
	.zero		1


	//----- nvinfo : EIATTR_EXIT_INSTR_OFFSETS
	.align		4
        /*0048*/ 	.byte	0x04, 0x1c
        /*004a*/ 	.short	(.L_15 - .L_14)


	//   ....[0]....
.L_14:
        /*004c*/ 	.word	0x00000550


	//----- nvinfo : EIATTR_CBANK_PARAM_SIZE
	.align		4
.L_15:
        /*0050*/ 	.byte	0x03, 0x19
        /*0052*/ 	.short	0x0018


	//----- nvinfo : EIATTR_PARAM_CBANK
	.align		4
        /*0054*/ 	.byte	0x04, 0x0a
        /*0056*/ 	.short	(.L_17 - .L_16)
	.align		4
.L_16:
        /*0058*/ 	.word	index@(.nv.constant0._Z10multMatrixPKfS0_Pf)
        /*005c*/ 	.short	0x0380
        /*005e*/ 	.short	0x0018


	//----- nvinfo : EIATTR_SW_WAR
	.align		4
.L_17:
        /*0060*/ 	.byte	0x04, 0x36
        /*0062*/ 	.short	(.L_19 - .L_18)
.L_18:
        /*0064*/ 	.word	0x00000008
.L_19:


//--------------------- .nv.callgraph             --------------------------
	.section	.nv.callgraph,"",@"SHT_CUDA_CALLGRAPH"
	.align	4
	.sectionentsize	8
	.align		4
        /*0000*/ 	.word	0x00000000
	.align		4
        /*0004*/ 	.word	0xffffffff
	.align		4
        /*0008*/ 	.word	0x00000000
	.align		4
        /*000c*/ 	.word	0xfffffffe
	.align		4
        /*0010*/ 	.word	0x00000000
	.align		4
        /*0014*/ 	.word	0xfffffffd
	.align		4
        /*0018*/ 	.word	0x00000000
	.align		4
        /*001c*/ 	.word	0xfffffffc


//--------------------- .text._Z10multMatrixPKfS0_Pf --------------------------
	.section	.text._Z10multMatrixPKfS0_Pf,"ax",@progbits
	.align	128
        .global         _Z10multMatrixPKfS0_Pf
        .type           _Z10multMatrixPKfS0_Pf,@function
        .size           _Z10multMatrixPKfS0_Pf,(.L_x_2 - _Z10multMatrixPKfS0_Pf)
        .other          _Z10multMatrixPKfS0_Pf,@"STO_CUDA_ENTRY STV_DEFAULT"
_Z10multMatrixPKfS0_Pf:
.text._Z10multMatrixPKfS0_Pf:
[----:B------:R-:W-:Y:S01]  /*0000*/  LDC R1, c[0x0][0x37c] ;  /* 0x0000df00ff017b82 */ /* 0x000fe20000000800 */
[----:B------:R-:W0:Y:S01]  /*0010*/  S2R R9, SR_CTAID.Y ;  /* 0x0000000000097919 */ /* 0x000e220000002600 */
[----:B------:R-:W1:Y:S01]  /*0020*/  LDCU UR4, c[0x0][0x360] ;  /* 0x00006c00ff0477ac */ /* 0x000e620008000800 */
[----:B------:R-:W-:Y:S01]  /*0030*/  HFMA2 R3, -RZ, RZ, 0, 0 ;  /* 0x00000000ff037431 */ /* 0x000fe200000001ff */
[----:B------:R-:W-:Y:S01]  /*0040*/  MOV R14, RZ ;  /* 0x000000ff000e7202 */ /* 0x000fe20000000f00 */
[----:B------:R-:W0:Y:S01]  /*0050*/  S2R R2, SR_TID.Y ;  /* 0x0000000000027919 */ /* 0x000e220000002200 */
[----:B------:R-:W0:Y:S01]  /*0060*/  LDCU UR7, c[0x0][0x364] ;  /* 0x00006c80ff0777ac */ /* 0x000e220008000800 */
[----:B------:R-:W1:Y:S01]  /*0070*/  S2R R6, SR_CTAID.X ;  /* 0x0000000000067919 */ /* 0x000e620000002500 */
[----:B------:R-:W2:Y:S01]  /*0080*/  LDCU.128 UR8, c[0x0][0x380] ;  /* 0x00007000ff0877ac */ /* 0x000ea20008000c00 */
[----:B------:R-:W1:Y:S01]  /*0090*/  S2R R7, SR_TID.X ;  /* 0x0000000000077919 */ /* 0x000e620000002100 */
[----:B------:R-:W3:Y:S01]  /*00a0*/  LDCU.64 UR12, c[0x0][0x358] ;  /* 0x00006b00ff0c77ac */ /* 0x000ee20008000a00 */
[----:B--2---:R-:W-:-:S04]  /*00b0*/  UIADD3 UR5, UP0, UPT, UR8, 0x20, URZ ;  /* 0x0000002008057890 */ /* 0x004fc8000ff1e0ff */
[----:B------:R-:W-:Y:S01]  /*00c0*/  UIADD3.X UR6, UPT, UPT, URZ, UR9, URZ, UP0, !UPT ;  /* 0x00000009ff067290 */ /* 0x000fe200087fe4ff */
[----:B0-----:R-:W-:-:S03]  /*00d0*/  IMAD.WIDE.U32 R4, R9, UR7, R2 ;  /* 0x0000000709047c25 */ /* 0x001fc6000f8e0002 */
[----:B------:R-:W-:Y:S01]  /*00e0*/  LEA R0, P0, R4, UR10, 0x2 ;  /* 0x0000000a04007c11 */ /* 0x000fe2000f8010ff */
[----:B-1----:R-:W-:-:S03]  /*00f0*/  IMAD R6, R6, UR4, R7 ;  /* 0x0000000406067c24 */ /* 0x002fc6000f8e0207 */
[----:B------:R-:W-:Y:S01]  /*0100*/  IADD3 R0, P1, PT, R0, 0x8000, RZ ;  /* 0x0000800000007810 */ /* 0x000fe20007f3e0ff */
[----:B------:R-:W-:Y:S01]  /*0110*/  IMAD R7, R9, UR7, R2 ;  /* 0x0000000709077c24 */ /* 0x000fe2000f8e0202 */
[----:B------:R-:W-:Y:S01]  /*0120*/  LEA.HI.X R3, R4, UR11, R5, 0x2, P0 ;  /* 0x0000000b04037c11 */ /* 0x000fe200080f1405 */
[----:B------:R-:W-:Y:S01]  /*0130*/  UMOV UR4, URZ ;  /* 0x000000ff00047c82 */ /* 0x000fe20008000000 */
[----:B------:R-:W-:Y:S02]  /*0140*/  SHF.L.U32 R6, R6, 0xa, RZ ;  /* 0x0000000a06067819 */ /* 0x000fe400000006ff */
[----:B------:R-:W-:Y:S02]  /*0150*/  IADD3.X R3, PT, PT, RZ, R3, RZ, P1, !PT ;  /* 0x00000003ff037210 */ /* 0x000fe40000ffe4ff */
[----:B---3--:R-:W-:-:S07]  /*0160*/  MOV R8, R6 ;  /* 0x0000000600087202 */ /* 0x008fce0000000f00 */
.L_x_0:
[----:B------:R-:W-:Y:S02]  /*0170*/  MOV R4, UR5 ;  /* 0x0000000500047c02 */ /* 0x000fe40008000f00 */
[----:B------:R-:W-:Y:S02]  /*0180*/  MOV R5, UR6 ;  /* 0x0000000600057c02 */ /* 0x000fe40008000f00 */
[----:B------:R-:W-:Y:S01]  /*0190*/  MOV R2, R0 ;  /* 0x0000000000027202 */ /* 0x000fe20000000f00 */
[----:B------:R-:W-:-:S04]  /*01a0*/  IMAD.WIDE R4, R8, 0x4, R4 ;  /* 0x0000000408047825 */ /* 0x000fc800078e0204 */
[----:B------:R-:W2:Y:S04]  /*01b0*/  LDG.E R16, desc[UR12][R2.64+-0x8000] ;  /* 0xff80000c02107981 */ /* 0x000ea8000c1e1900 */
[----:B------:R-:W2:Y:S04]  /*01c0*/  LDG.E R15, desc[UR12][R4.64+-0x20] ;  /* 0xffffe00c040f7981 */ /* 0x000ea8000c1e1900 */
[----:B------:R-:W3:Y:S04]  /*01d0*/  LDG.E R25, desc[UR12][R2.64+-0x7000] ;  /* 0xff90000c02197981 */ /* 0x000ee8000c1e1900 */
[----:B------:R-:W3:Y:S04]  /*01e0*/  LDG.E R24, desc[UR12][R4.64+-0x1c] ;  /* 0xffffe40c04187981 */ /* 0x000ee8000c1e1900 */
[----:B------:R-:W4:Y:S04]  /*01f0*/  LDG.E R18, desc[UR12][R2.64+-0x6000] ;  /* 0xffa0000c02127981 */ /* 0x000f28000c1e1900 */
[----:B------:R-:W4:Y:S04]  /*0200*/  LDG.E R19, desc[UR12][R4.64+-0x18] ;  /* 0xffffe80c04137981 */ /* 0x000f28000c1e1900 */
[----:B------:R-:W5:Y:S04]  /*0210*/  LDG.E R20, desc[UR12][R2.64+-0x5000] ;  /* 0xffb0000c02147981 */ /* 0x000f68000c1e1900 */
        /* <DEDUP_REMOVED lines=11> */
[----:B------:R-:W5:Y:S01]  /*02d0*/  LDG.E R27, desc[UR12][R2.64+0x7000] ;  /* 0x0070000c021b7981 */ /* 0x000f62000c1e1900 */
[----:B--2---:R-:W-:-:S03]  /*02e0*/  FFMA R15, R15, R16, R14 ;  /* 0x000000100f0f7223 */ /* 0x004fc6000000000e */
[----:B------:R-:W2:Y:S04]  /*02f0*/  LDG.E R16, desc[UR12][R4.64] ;  /* 0x0000000c04107981 */ /* 0x000ea8000c1e1900 */
[----:B------:R-:W2:Y:S01]  /*0300*/  LDG.E R14, desc[UR12][R4.64+0x4] ;  /* 0x0000040c040e7981 */ /* 0x000ea2000c1e1900 */
[----:B---3--:R-:W-:-:S03]  /*0310*/  FFMA R24, R24, R25, R15 ;  /* 0x0000001918187223 */ /* 0x008fc6000000000f */
[----:B------:R-:W3:Y:S01]  /*0320*/  LDG.E R15, desc[UR12][R2.64+0x1000] ;  /* 0x0010000c020f7981 */ /* 0x000ee2000c1e1900 */
[----:B----4-:R-:W-:-:S03]  /*0330*/  FFMA R24, R19, R18, R24 ;  /* 0x0000001213187223 */ /* 0x010fc60000000018 */
[----:B------:R-:W4:Y:S04]  /*0340*/  LDG.E R19, desc[UR12][R2.64+0x2000] ;  /* 0x0020000c02137981 */ /* 0x000f28000c1e1900 */
[----:B------:R-:W4:Y:S01]  /*0350*/  LDG.E R18, desc[UR12][R4.64+0x8] ;  /* 0x0000080c04127981 */ /* 0x000f22000c1e1900 */
[----:B-----5:R-:W-:-:S03]  /*0360*/  FFMA R24, R21, R20, R24 ;  /* 0x0000001415187223 */ /* 0x020fc60000000018 */
[----:B------:R-:W5:Y:S04]  /*0370*/  LDG.E R21, desc[UR12][R2.64+0x3000] ;  /* 0x0030000c02157981 */ /* 0x000f68000c1e1900 */
[----:B------:R-:W5:Y:S01]  /*0380*/  LDG.E R20, desc[UR12][R4.64+0xc] ;  /* 0x00000c0c04147981 */ /* 0x000f62000c1e1900 */
[----:B------:R-:W-:-:S03]  /*0390*/  FFMA R25, R23, R22, R24 ;  /* 0x0000001617197223 */ /* 0x000fc60000000018 */
[----:B------:R-:W5:Y:S04]  /*03a0*/  LDG.E R22, desc[UR12][R2.64+0x4000] ;  /* 0x0040000c02167981 */ /* 0x000f68000c1e1900 */
[----:B------:R-:W5:Y:S01]  /*03b0*/  LDG.E R23, desc[UR12][R4.64+0x10] ;  /* 0x0000100c04177981 */ /* 0x000f62000c1e1900 */
[----:B------:R-:W-:-:S03]  /*03c0*/  FFMA R29, R12, R13, R25 ;  /* 0x0000000d0c1d7223 */ /* 0x000fc60000000019 */
[----:B------:R-:W5:Y:S04]  /*03d0*/  LDG.E R25, desc[UR12][R2.64+0x5000] ;  /* 0x0050000c02197981 */ /* 0x000f68000c1e1900 */
[----:B------:R-:W5:Y:S04]  /*03e0*/  LDG.E R24, desc[UR12][R4.64+0x14] ;  /* 0x0000140c04187981 */ /* 0x000f68000c1e1900 */
[----:B------:R0:W5:Y:S04]  /*03f0*/  LDG.E R12, desc[UR12][R2.64+0x6000] ;  /* 0x0060000c020c7981 */ /* 0x000168000c1e1900 */
[----:B------:R-:W5:Y:S01]  /*0400*/  LDG.E R13, desc[UR12][R4.64+0x18] ;  /* 0x0000180c040d7981 */ /* 0x000f62000c1e1900 */
[----:B------:R-:W-:-:S04]  /*0410*/  FFMA R0, R0, R9, R29 ;  /* 0x0000000900007223 */ /* 0x000fc8000000001d */
[----:B------:R-:W-:Y:S01]  /*0420*/  FFMA R11, R11, R10, R0 ;  /* 0x0000000a0b0b7223 */ /* 0x000fe20000000000 */
[----:B------:R-:W-:-:S04]  /*0430*/  UIADD3 UR4, UPT, UPT, UR4, 0x10, URZ ;  /* 0x0000001004047890 */ /* 0x000fc8000fffe0ff */
[----:B------:R-:W-:Y:S01]  /*0440*/  UISETP.NE.AND UP0, UPT, UR4, 0x400, UPT ;  /* 0x000004000400788c */ /* 0x000fe2000bf05270 */
[----:B------:R-:W-:Y:S02]  /*0450*/  IADD3 R0, P0, PT, R2, 0x10000, RZ ;  /* 0x0001000002007810 */ /* 0x000fe40007f1e0ff */
[----:B------:R-:W-:Y:S02]  /*0460*/  IADD3 R8, PT, PT, R8, 0x10, RZ ;  /* 0x0000001008087810 */ /* 0x000fe40007ffe0ff */
[----:B0-----:R-:W-:Y:S01]  /*0470*/  IADD3.X R3, PT, PT, RZ, R3, RZ, P0, !PT ;  /* 0x00000003ff037210 */ /* 0x001fe200007fe4ff */
[----:B--2---:R-:W-:-:S04]  /*0480*/  FFMA R11, R16, R17, R11 ;  /* 0x00000011100b7223 */ /* 0x004fc8000000000b */
[----:B---3--:R-:W-:-:S04]  /*0490*/  FFMA R11, R14, R15, R11 ;  /* 0x0000000f0e0b7223 */ /* 0x008fc8000000000b */
[----:B----4-:R-:W-:-:S04]  /*04a0*/  FFMA R11, R18, R19, R11 ;  /* 0x00000013120b7223 */ /* 0x010fc8000000000b */
[----:B-----5:R-:W-:-:S04]  /*04b0*/  FFMA R20, R20, R21, R11 ;  /* 0x0000001514147223 */ /* 0x020fc8000000000b */
[----:B------:R-:W-:-:S04]  /*04c0*/  FFMA R23, R23, R22, R20 ;  /* 0x0000001617177223 */ /* 0x000fc80000000014 */
[----:B------:R-:W-:-:S04]  /*04d0*/  FFMA R24, R24, R25, R23 ;  /* 0x0000001918187223 */ /* 0x000fc80000000017 */
[----:B------:R-:W-:-:S04]  /*04e0*/  FFMA R13, R13, R12, R24 ;  /* 0x0000000c0d0d7223 */ /* 0x000fc80000000018 */
[----:B------:R-:W-:Y:S01]  /*04f0*/  FFMA R14, R26, R27, R13 ;  /* 0x0000001b1a0e7223 */ /* 0x000fe2000000000d */
[----:B------:R-:W-:Y:S06]  /*0500*/  BRA.U UP0, `(.L_x_0) ;  /* 0xfffffffd00187547 */ /* 0x000fec000b83ffff */
[----:B------:R-:W0:Y:S01]  /*0510*/  LDC.64 R2, c[0x0][0x390] ;  /* 0x0000e400ff027b82 */ /* 0x000e220000000a00 */
[----:B------:R-:W-:-:S05]  /*0520*/  IADD3 R7, PT, PT, R7, R6, RZ ;  /* 0x0000000607077210 */ /* 0x000fca0007ffe0ff */
[----:B0-----:R-:W-:-:S05]  /*0530*/  IMAD.WIDE R2, R7, 0x4, R2 ;  /* 0x0000000407027825 */ /* 0x001fca00078e0202 */
[----:B------:R-:W-:Y:S01]  /*0540*/  STG.E desc[UR12][R2.64], R14 ;  /* 0x0000000e02007986 */ /* 0x000fe2000c10190c */
[----:B------:R-:W-:Y:S05]  /*0550*/  EXIT ;  /* 0x000000000000794d */ /* 0x000fea0003800000 */
.L_x_1:
[----:B------:R-:W-:-:S00]  /*0560*/  BRA `(.L_x_1) ;  /* 0xfffffffc00fc7947 */ /* 0x000fc0000383ffff */
[----:B------:R-:W-:-:S00]  /*0570*/  NOP ;  /* 0x0000000000007918 */ /* 0x000fc00000000000 */
        /* <DEDUP_REMOVED lines=8> */
.L_x_2:


//--------------------- .nv.shared.reserved.0     --------------------------
	.section	.nv.shared.reserved.0,"aw",@nobits
	.weak		__nv_reservedSMEM_offset_0_alias
	.size		__nv_reservedSMEM_offset_0_alias, 0, 64
	.other		__nv_reservedSMEM_offset_0_alias,@"STO_CUDA_RESERVED_SHARED STV_DEFAULT"
__nv_reservedSMEM_offset_0_alias:
	.zero		0
	.zero		64


//--------------------- .nv.constant0._Z10multMatrixPKfS0_Pf --------------------------
	.section	.nv.constant0._Z10multMatrixPKfS0_Pf,"a",@progbits
	.sectionflags	@""
	.align	4
.nv.constant0._Z10multMatrixPKfS0_Pf:
	.zero		920


//--------------------- SYMBOLS --------------------------

	.type		.nv.reservedSmem.offset0,@object
	.size		.nv.reservedSmem.offset0,0x4
